	.headerflags	@"EF_CUDA_TEXMODE_UNIFIED EF_CUDA_64BIT_ADDRESS EF_CUDA_ACCELERATORS EF_CUDA_SM90 EF_CUDA_VIRTUAL_SM(EF_CUDA_SM90)"
	.elftype	@"ET_EXEC"


//--------------------- .nv.info                  --------------------------
	.section	.nv.info,"",@"SHT_CUDA_INFO"
	.align	4


	//----- nvinfo : EIATTR_REGCOUNT
	.align		4
        /*0000*/ 	.byte	0x04, 0x2f
        /*0002*/ 	.short	(.L_1 - .L_0)
	.align		4
.L_0:
        /*0004*/ 	.word	index@(triton_poi_fused_stack_8)
        /*0008*/ 	.word	0x00000014


	//----- nvinfo : EIATTR_MIN_STACK_SIZE
	.align		4
.L_1:
        /*000c*/ 	.byte	0x04, 0x12
        /*000e*/ 	.short	(.L_3 - .L_2)
	.align		4
.L_2:
        /*0010*/ 	.word	index@(triton_poi_fused_stack_8)
        /*0014*/ 	.word	0x00000000


	//----- nvinfo : EIATTR_FRAME_SIZE
	.align		4
.L_3:
        /*0018*/ 	.byte	0x04, 0x11
        /*001a*/ 	.short	(.L_5 - .L_4)
	.align		4
.L_4:
        /*001c*/ 	.word	index@(triton_poi_fused_stack_8)
        /*0020*/ 	.word	0x00000000


	//----- nvinfo : EIATTR_MIN_STACK_SIZE
	.align		4
.L_5:
        /*0024*/ 	.byte	0x04, 0x12
        /*0026*/ 	.short	(.L_7 - .L_6)
	.align		4
.L_6:
        /*0028*/ 	.word	index@(triton_poi_fused_stack_8)
        /*002c*/ 	.word	0x00000000
.L_7:


//--------------------- .nv.info.triton_poi_fused_stack_8 --------------------------
	.section	.nv.info.triton_poi_fused_stack_8,"",@"SHT_CUDA_INFO"
	.sectionflags	@""
	.align	4


	//----- nvinfo : EIATTR_CUDA_API_VERSION
	.align		4
        /*0000*/ 	.byte	0x04, 0x37
        /*0002*/ 	.short	(.L_9 - .L_8)
.L_8:
        /*0004*/ 	.word	0x0000007c


	//----- nvinfo : EIATTR_KPARAM_INFO
	.align		4
.L_9:
        /*0008*/ 	.byte	0x04, 0x17
        /*000a*/ 	.short	(.L_11 - .L_10)
.L_10:
        /*000c*/ 	.word	0x00000000
        /*0010*/ 	.short	0x0005
        /*0012*/ 	.short	0x0028
        /*0014*/ 	.byte	0x00, 0xf0, 0x11, 0x00


	//----- nvinfo : EIATTR_KPARAM_INFO
	.align		4
.L_11:
        /*0018*/ 	.byte	0x04, 0x17
        /*001a*/ 	.short	(.L_13 - .L_12)
.L_12:
        /*001c*/ 	.word	0x00000000
        /*0020*/ 	.short	0x0004
        /*0022*/ 	.short	0x0020
        /*0024*/ 	.byte	0x00, 0xf4, 0x21, 0x00


	//----- nvinfo : EIATTR_KPARAM_INFO
	.align		4
.L_13:
        /*0028*/ 	.byte	0x04, 0x17
        /*002a*/ 	.short	(.L_15 - .L_14)
.L_14:
        /*002c*/ 	.word	0x00000000
        /*0030*/ 	.short	0x0003
        /*0032*/ 	.short	0x0018
        /*0034*/ 	.byte	0x00, 0xf4, 0x21, 0x00


	//----- nvinfo : EIATTR_KPARAM_INFO
	.align		4
.L_15:
        /*0038*/ 	.byte	0x04, 0x17
        /*003a*/ 	.short	(.L_17 - .L_16)
.L_16:
        /*003c*/ 	.word	0x00000000
        /*0040*/ 	.short	0x0002
        /*0042*/ 	.short	0x0010
        /*0044*/ 	.byte	0x00, 0xf4, 0x21, 0x00


	//----- nvinfo : EIATTR_KPARAM_INFO
	.align		4
.L_17:
        /*0048*/ 	.byte	0x04, 0x17
        /*004a*/ 	.short	(.L_19 - .L_18)
.L_18:
        /*004c*/ 	.word	0x00000000
        /*0050*/ 	.short	0x0001
        /*0052*/ 	.short	0x0008
        /*0054*/ 	.byte	0x00, 0xf4, 0x21, 0x00


	//----- nvinfo : EIATTR_KPARAM_INFO
	.align		4
.L_19:
        /*0058*/ 	.byte	0x04, 0x17
        /*005a*/ 	.short	(.L_21 - .L_20)
.L_20:
        /*005c*/ 	.word	0x00000000
        /*0060*/ 	.short	0x0000
        /*0062*/ 	.short	0x0000
        /*0064*/ 	.byte	0x00, 0xf4, 0x21, 0x00


	//----- nvinfo : EIATTR_SPARSE_MMA_MASK
	.align		4
.L_21:
        /*0068*/ 	.byte	0x03, 0x50
        /*006a*/ 	.short	0x0000


	//----- nvinfo : EIATTR_MAXREG_COUNT
	.align		4
        /*006c*/ 	.byte	0x03, 0x1b
        /*006e*/ 	.short	0x00ff


	//----- nvinfo : EIATTR_EXIT_INSTR_OFFSETS
	.align		4
        /*0070*/ 	.byte	0x04, 0x1c
        /*0072*/ 	.short	(.L_23 - .L_22)


	//   ....[0]....
.L_22:
        /*0074*/ 	.word	0x000002d0


	//----- nvinfo : EIATTR_REQNTID
	.align		4
.L_23:
        /*0078*/ 	.byte	0x04, 0x10
        /*007a*/ 	.short	(.L_25 - .L_24)
.L_24:
        /*007c*/ 	.word	0x00000080
        /*0080*/ 	.word	0x00000001
        /*0084*/ 	.word	0x00000001


	//----- nvinfo : EIATTR_CBANK_PARAM_SIZE
	.align		4
.L_25:
        /*0088*/ 	.byte	0x03, 0x19
        /*008a*/ 	.short	0x002c


	//----- nvinfo : EIATTR_PARAM_CBANK
	.align		4
        /*008c*/ 	.byte	0x04, 0x0a
        /*008e*/ 	.short	(.L_27 - .L_26)
	.align		4
.L_26:
        /*0090*/ 	.word	index@(.nv.constant0.triton_poi_fused_stack_8)
        /*0094*/ 	.short	0x0210
        /*0096*/ 	.short	0x002c


	//----- nvinfo : EIATTR_SW_WAR
	.align		4
.L_27:
        /*0098*/ 	.byte	0x04, 0x36
        /*009a*/ 	.short	(.L_29 - .L_28)
.L_28:
        /*009c*/ 	.word	0x00000008
.L_29:


//--------------------- .nv.callgraph             --------------------------
	.section	.nv.callgraph,"",@"SHT_CUDA_CALLGRAPH"
	.align	4
	.sectionentsize	8
	.align		4
        /*0000*/ 	.word	0x00000000
	.align		4
        /*0004*/ 	.word	0xffffffff
	.align		4
        /*0008*/ 	.word	0x00000000
	.align		4
        /*000c*/ 	.word	0xfffffffe
	.align		4
        /*0010*/ 	.word	0x00000000
	.align		4
        /*0014*/ 	.word	0xfffffffd
	.align		4
        /*0018*/ 	.word	0x00000000
	.align		4
        /*001c*/ 	.word	0xfffffffc


//--------------------- .text.triton_poi_fused_stack_8 --------------------------
	.section	.text.triton_poi_fused_stack_8,"ax",@progbits
	.align	128
        .global         triton_poi_fused_stack_8
        .type           triton_poi_fused_stack_8,@function
        .size           triton_poi_fused_stack_8,(.L_x_1 - triton_poi_fused_stack_8)
        .other          triton_poi_fused_stack_8,@"STO_CUDA_ENTRY STV_DEFAULT"
triton_poi_fused_stack_8:
.text.triton_poi_fused_stack_8:
[----:B------:R-:W-:Y:S01]  /*0000*/  LDC R1, c[0x0][0x28] ;  /* 0x00000a00ff017b82 */ /* 0x000fe20000000800 */
[----:B------:R-:W1:Y:S07]  /*0010*/  S2R R0, SR_TID.X ;  /* 0x0000000000007919 */ /* 0x000e6e0000002100 */
[----:B------:R-:W2:Y:S01]  /*0020*/  LDC.64 R10, c[0x0][0x220] ;  /* 0x00008800ff0a7b82 */ /* 0x000ea20000000a00 */
[----:B------:R-:W3:Y:S01]  /*0030*/  S2R R3, SR_CTAID.X ;  /* 0x0000000000037919 */ /* 0x000ee20000002500 */
[----:B------:R-:W-:-:S06]  /*0040*/  ULDC.64 UR4, c[0x0][0x208] ;  /* 0x0000820000047ab9 */ /* 0x000fcc0000000a00 */
[----:B------:R-:W4:Y:S08]  /*0050*/  LDC.64 R8, c[0x0][0x228] ;  /* 0x00008a00ff087b82 */ /* 0x000f300000000a00 */
[----:B------:R-:W5:Y:S01]  /*0060*/  LDC.64 R4, c[0x0][0x218] ;  /* 0x00008600ff047b82 */ /* 0x000f620000000a00 */
[----:B-1----:R-:W-:Y:S02]  /*0070*/  IMAD.SHL.U32 R0, R0, 0x2, RZ ;  /* 0x0000000200007824 */ /* 0x002fe400078e00ff */
[----:B---3--:R-:W-:-:S03]  /*0080*/  IMAD.SHL.U32 R6, R3, 0x100, RZ ;  /* 0x0000010003067824 */ /* 0x008fc600078e00ff */
[----:B------:R-:W-:-:S04]  /*0090*/  LOP3.LUT R0, R0, 0xfe, RZ, 0xc0, !PT ;  /* 0x000000fe00007812 */ /* 0x000fc800078ec0ff */
[----:B------:R-:W-:Y:S02]  /*00a0*/  PRMT R0, R0, 0x6540, R3 ;  /* 0x0000654000007816 */ /* 0x000fe40000000003 */
[----:B------:R-:W1:Y:S01]  /*00b0*/  LDC.64 R2, c[0x0][0x210] ;  /* 0x00008400ff027b82 */ /* 0x000e620000000a00 */
[----:B------:R-:W-:Y:S02]  /*00c0*/  LOP3.LUT R6, R6, 0xfffff800, RZ, 0xc0, !PT ;  /* 0xfffff80006067812 */ /* 0x000fe400078ec0ff */
[C---:B------:R-:W-:Y:S01]  /*00d0*/  ISETP.GT.AND P0, PT, R0.reuse, 0x17ff, PT ;  /* 0x000017ff0000780c */ /* 0x040fe20003f04270 */
[----:B------:R-:W-:Y:S01]  /*00e0*/  VIADD R7, R0, 0xfffff000 ;  /* 0xfffff00000077836 */ /* 0x000fe20000000000 */
[----:B------:R-:W-:Y:S01]  /*00f0*/  ISETP.NE.AND P3, PT, R6, 0x1000, PT ;  /* 0x000010000600780c */ /* 0x000fe20003f65270 */
[----:B------:R-:W-:Y:S01]  /*0100*/  VIADD R15, R0, 0xffffe800 ;  /* 0xffffe800000f7836 */ /* 0x000fe20000000000 */
[----:B------:R-:W-:Y:S01]  /*0110*/  ISETP.NE.AND P2, PT, R6, 0x800, PT ;  /* 0x000008000600780c */ /* 0x000fe20003f45270 */
[----:B--2---:R-:W-:Y:S01]  /*0120*/  IMAD.WIDE R10, R7, 0x4, R10 ;  /* 0x00000004070a7825 */ /* 0x004fe200078e020a */
[----:B------:R-:W-:-:S02]  /*0130*/  ISETP.GE.AND P1, PT, R0, 0x800, PT ;  /* 0x000008000000780c */ /* 0x000fc40003f26270 */
[----:B------:R-:W-:Y:S01]  /*0140*/  CS2R R6, SRZ ;  /* 0x0000000000067805 */ /* 0x000fe2000001ff00 */
[----:B------:R-:W-:Y:S01]  /*0150*/  VIADD R13, R0, 0xfffff800 ;  /* 0xfffff800000d7836 */ /* 0x000fe20000000000 */
[----:B------:R-:W-:Y:S01]  /*0160*/  CS2R R16, SRZ ;  /* 0x0000000000107805 */ /* 0x000fe2000001ff00 */
[----:B----4-:R-:W-:Y:S01]  /*0170*/  IMAD.WIDE R8, R15, 0x4, R8 ;  /* 0x000000040f087825 */ /* 0x010fe200078e0208 */
[----:B------:R-:W-:-:S03]  /*0180*/  CS2R R14, SRZ ;  /* 0x00000000000e7805 */ /* 0x000fc6000001ff00 */
[----:B-----5:R-:W-:Y:S01]  /*0190*/  IMAD.WIDE R4, R13, 0x4, R4 ;  /* 0x000000040d047825 */ /* 0x020fe200078e0204 */
[----:B------:R2:W3:Y:S01]  /*01a0*/  @!P3 LDG.E.64 R6, desc[UR4][R10.64] ;  /* 0x000000040a06b981 */ /* 0x0004e2000c1e1b00 */
[----:B------:R-:W-:-:S03]  /*01b0*/  CS2R R12, SRZ ;  /* 0x00000000000c7805 */ /* 0x000fc6000001ff00 */
[----:B------:R-:W4:Y:S01]  /*01c0*/  @P0 LDG.E.64 R16, desc[UR4][R8.64] ;  /* 0x0000000408100981 */ /* 0x000f22000c1e1b00 */
[----:B-1----:R-:W-:-:S03]  /*01d0*/  IMAD.WIDE R2, R0, 0x4, R2 ;  /* 0x0000000400027825 */ /* 0x002fc600078e0202 */
[----:B------:R1:W5:Y:S01]  /*01e0*/  @!P2 LDG.E.64 R14, desc[UR4][R4.64] ;  /* 0x00000004040ea981 */ /* 0x000362000c1e1b00 */
[----:B--2---:R-:W1:Y:S03]  /*01f0*/  LDC.64 R10, c[0x0][0x230] ;  /* 0x00008c00ff0a7b82 */ /* 0x004e660000000a00 */
[----:B------:R-:W2:Y:S01]  /*0200*/  @!P1 LDG.E.64 R12, desc[UR4][R2.64] ;  /* 0x00000004020c9981 */ /* 0x000ea2000c1e1b00 */
[----:B-1----:R-:W-:Y:S01]  /*0210*/  IMAD.WIDE R4, R0, 0x4, R10 ;  /* 0x0000000400047825 */ /* 0x002fe200078e020a */
[----:B---3--:R-:W-:Y:S02]  /*0220*/  SEL R7, R7, RZ, !P3 ;  /* 0x000000ff07077207 */ /* 0x008fe40005800000 */
[----:B------:R-:W-:Y:S02]  /*0230*/  SEL R6, R6, RZ, !P3 ;  /* 0x000000ff06067207 */ /* 0x000fe40005800000 */
[----:B----4-:R-:W-:-:S02]  /*0240*/  @P3 SEL R7, R17, RZ, P0 ;  /* 0x000000ff11073207 */ /* 0x010fc40000000000 */
[----:B------:R-:W-:Y:S02]  /*0250*/  @P3 SEL R6, R16, RZ, P0 ;  /* 0x000000ff10063207 */ /* 0x000fe40000000000 */
[----:B-----5:R-:W-:Y:S02]  /*0260*/  SEL R17, R14, RZ, !P2 ;  /* 0x000000ff0e117207 */ /* 0x020fe40005000000 */
[----:B------:R-:W-:Y:S02]  /*0270*/  SEL R14, R15, RZ, !P2 ;  /* 0x000000ff0f0e7207 */ /* 0x000fe40005000000 */
[----:B--2---:R-:W-:Y:S02]  /*0280*/  SEL R12, R12, RZ, !P1 ;  /* 0x000000ff0c0c7207 */ /* 0x004fe40004800000 */
[----:B------:R-:W-:Y:S02]  /*0290*/  SEL R13, R13, RZ, !P1 ;  /* 0x000000ff0d0d7207 */ /* 0x000fe40004800000 */
[----:B------:R-:W-:-:S02]  /*02a0*/  @P1 SEL R12, R17, R6, !P2 ;  /* 0x00000006110c1207 */ /* 0x000fc40005000000 */
[----:B------:R-:W-:-:S05]  /*02b0*/  @P1 SEL R13, R14, R7, !P2 ;  /* 0x000000070e0d1207 */ /* 0x000fca0005000000 */
[----:B------:R-:W-:Y:S01]  /*02c0*/  STG.E.64 desc[UR4][R4.64], R12 ;  /* 0x0000000c04007986 */ /* 0x000fe2000c101b04 */
[----:B------:R-:W-:Y:S05]  /*02d0*/  EXIT ;  /* 0x000000000000794d */ /* 0x000fea0003800000 */
.L_x_0:
[----:B------:R-:W-:-:S00]  /*02e0*/  BRA `(.L_x_0) ;  /* 0xfffffffc00fc7947 */ /* 0x000fc0000383ffff */
[----:B------:R-:W-:-:S00]  /*02f0*/  NOP ;  /* 0x0000000000007918 */ /* 0x000fc00000000000 */
        /* <DEDUP_REMOVED lines=8> */
.L_x_1:


//--------------------- .nv.constant0.triton_poi_fused_stack_8 --------------------------
	.section	.nv.constant0.triton_poi_fused_stack_8,"a",@progbits
	.sectionflags	@""
	.align	4
.nv.constant0.triton_poi_fused_stack_8:
	.zero		572
